//
// Generated by NVIDIA NVVM Compiler
//
// Compiler Build ID: CL-36424714
// Cuda compilation tools, release 13.0, V13.0.88
// Based on NVVM 20.0.0
//

.version 9.0
.target sm_100
.address_size 64

	// .globl	_Z14act_kernel_expPfii

.visible .entry _Z14act_kernel_expPfii(
	.param .u64 .ptr .align 1 _Z14act_kernel_expPfii_param_0,
	.param .u32 _Z14act_kernel_expPfii_param_1,
	.param .u32 _Z14act_kernel_expPfii_param_2
)
{
	.reg .pred 	%p<8>;
	.reg .b32 	%r<15>;
	.reg .b32 	%f<36>;
	.reg .b64 	%rd<7>;

	ld.param.u64 	%rd3, [_Z14act_kernel_expPfii_param_0];
	ld.param.u32 	%r7, [_Z14act_kernel_expPfii_param_1];
	ld.param.u32 	%r8, [_Z14act_kernel_expPfii_param_2];
	cvta.to.global.u64 	%rd1, %rd3;
	mov.u32 	%r9, %ntid.x;
	mov.u32 	%r10, %ctaid.x;
	mov.u32 	%r11, %tid.x;
	mad.lo.s32 	%r13, %r9, %r10, %r11;
	mov.u32 	%r12, %nctaid.x;
	mul.lo.s32 	%r2, %r9, %r12;
	setp.ge.s32 	%p1, %r13, %r7;
	@%p1 bra 	$L__BB0_7;
	setp.eq.s32 	%p2, %r8, 0;
	@%p2 bra 	$L__BB0_2;
	bra.uni 	$L__BB0_6;
$L__BB0_2:
	mul.wide.s32 	%rd6, %r13, 4;
	add.s64 	%rd2, %rd1, %rd6;
	ld.global.f32 	%f1, [%rd2];
	setp.ltu.f32 	%p6, %f1, 0f00000000;
	@%p6 bra 	$L__BB0_4;
	mul.f32 	%f28, %f1, 0fBFB8AA3B;
	ex2.approx.f32 	%f29, %f28;
	add.f32 	%f30, %f29, 0f3F800000;
	rcp.rn.f32 	%f35, %f30;
	bra.uni 	$L__BB0_5;
$L__BB0_4:
	mul.f32 	%f31, %f1, 0f3FB8AA3B;
	ex2.approx.f32 	%f32, %f31;
	add.f32 	%f33, %f32, 0f3F800000;
	div.rn.f32 	%f35, %f32, %f33;
$L__BB0_5:
	mul.f32 	%f34, %f1, %f35;
	st.global.f32 	[%rd2], %f34;
	add.s32 	%r13, %r13, %r2;
	setp.lt.s32 	%p7, %r13, %r7;
	@%p7 bra 	$L__BB0_2;
	bra.uni 	$L__BB0_7;
$L__BB0_6:
	mul.wide.s32 	%rd4, %r13, 4;
	add.s64 	%rd5, %rd1, %rd4;
	ld.global.f32 	%f5, [%rd5];
	mul.f32 	%f6, %f5, %f5;
	mul.f32 	%f7, %f5, %f6;
	mul.f32 	%f8, %f5, 0f3F000000;
	fma.rn.f32 	%f9, %f7, 0f3D372713, %f5;
	mul.f32 	%f10, %f9, 0f3F4C422A;
	abs.f32 	%f11, %f10;
	mul.f32 	%f12, %f11, 0f4038AA3B;
	ex2.approx.ftz.f32 	%f13, %f12;
	add.f32 	%f14, %f13, 0f3F800000;
	rcp.approx.ftz.f32 	%f15, %f14;
	fma.rn.f32 	%f16, %f15, 0fC0000000, 0f3F800000;
	setp.ge.f32 	%p3, %f11, 0f41102CB4;
	selp.f32 	%f17, 0f3F800000, %f16, %p3;
	copysign.f32 	%f18, %f10, %f17;
	mul.f32 	%f19, %f10, %f10;
	fma.rn.f32 	%f20, %f19, 0f3C80F082, 0fBD563CAE;
	fma.rn.f32 	%f21, %f20, %f19, 0f3E085941;
	fma.rn.f32 	%f22, %f21, %f19, 0fBEAAA9ED;
	fma.rn.f32 	%f23, %f22, %f19, 0f00000000;
	fma.rn.f32 	%f24, %f23, %f10, %f10;
	setp.ge.f32 	%p4, %f11, 0f3F19999A;
	selp.f32 	%f25, %f18, %f24, %p4;
	add.f32 	%f26, %f25, 0f3F800000;
	mul.f32 	%f27, %f8, %f26;
	st.global.f32 	[%rd5], %f27;
	add.s32 	%r13, %r13, %r2;
	setp.lt.s32 	%p5, %r13, %r7;
	@%p5 bra 	$L__BB0_6;
$L__BB0_7:
	ret;

}
	// .globl	_Z14f2h_kernel_expPKfP6__halfi
.visible .entry _Z14f2h_kernel_expPKfP6__halfi(
	.param .u64 .ptr .align 1 _Z14f2h_kernel_expPKfP6__halfi_param_0,
	.param .u64 .ptr .align 1 _Z14f2h_kernel_expPKfP6__halfi_param_1,
	.param .u32 _Z14f2h_kernel_expPKfP6__halfi_param_2
)
{
	.reg .pred 	%p<7>;
	.reg .b16 	%rs<6>;
	.reg .b32 	%r<31>;
	.reg .b32 	%f<6>;
	.reg .b64 	%rd<21>;

	ld.param.u64 	%rd3, [_Z14f2h_kernel_expPKfP6__halfi_param_0];
	ld.param.u64 	%rd4, [_Z14f2h_kernel_expPKfP6__halfi_param_1];
	ld.param.u32 	%r12, [_Z14f2h_kernel_expPKfP6__halfi_param_2];
	cvta.to.global.u64 	%rd1, %rd4;
	cvta.to.global.u64 	%rd2, %rd3;
	mov.u32 	%r13, %ntid.x;
	mov.u32 	%r14, %ctaid.x;
	mov.u32 	%r15, %tid.x;
	mad.lo.s32 	%r29, %r13, %r14, %r15;
	mov.u32 	%r16, %nctaid.x;
	mul.lo.s32 	%r2, %r13, %r16;
	setp.ge.s32 	%p1, %r29, %r12;
	@%p1 bra 	$L__BB1_7;
	add.s32 	%r17, %r29, %r2;
	max.s32 	%r18, %r12, %r17;
	setp.lt.s32 	%p2, %r17, %r12;
	selp.u32 	%r19, 1, 0, %p2;
	add.s32 	%r20, %r17, %r19;
	sub.s32 	%r21, %r18, %r20;
	div.u32 	%r22, %r21, %r2;
	add.s32 	%r3, %r22, %r19;
	and.b32  	%r23, %r3, 3;
	setp.eq.s32 	%p3, %r23, 3;
	@%p3 bra 	$L__BB1_4;
	add.s32 	%r24, %r3, 1;
	and.b32  	%r25, %r24, 3;
	neg.s32 	%r27, %r25;
$L__BB1_3:
	.pragma "nounroll";
	mul.wide.s32 	%rd5, %r29, 2;
	add.s64 	%rd6, %rd1, %rd5;
	mul.wide.s32 	%rd7, %r29, 4;
	add.s64 	%rd8, %rd2, %rd7;
	ld.global.nc.f32 	%f1, [%rd8];
	// begin inline asm
	{  cvt.rn.f16.f32 %rs1, %f1;}

	// end inline asm
	st.global.u16 	[%rd6], %rs1;
	add.s32 	%r29, %r29, %r2;
	add.s32 	%r27, %r27, 1;
	setp.ne.s32 	%p4, %r27, 0;
	@%p4 bra 	$L__BB1_3;
$L__BB1_4:
	setp.lt.u32 	%p5, %r3, 3;
	@%p5 bra 	$L__BB1_7;
	mul.wide.s32 	%rd13, %r2, 4;
	mul.wide.s32 	%rd15, %r2, 2;
	shl.b32 	%r26, %r2, 2;
$L__BB1_6:
	mul.wide.s32 	%rd9, %r29, 4;
	add.s64 	%rd10, %rd2, %rd9;
	ld.global.nc.f32 	%f2, [%rd10];
	// begin inline asm
	{  cvt.rn.f16.f32 %rs2, %f2;}

	// end inline asm
	mul.wide.s32 	%rd11, %r29, 2;
	add.s64 	%rd12, %rd1, %rd11;
	st.global.u16 	[%rd12], %rs2;
	add.s64 	%rd14, %rd10, %rd13;
	ld.global.nc.f32 	%f3, [%rd14];
	// begin inline asm
	{  cvt.rn.f16.f32 %rs3, %f3;}

	// end inline asm
	add.s64 	%rd16, %rd12, %rd15;
	st.global.u16 	[%rd16], %rs3;
	add.s64 	%rd17, %rd14, %rd13;
	ld.global.nc.f32 	%f4, [%rd17];
	// begin inline asm
	{  cvt.rn.f16.f32 %rs4, %f4;}

	// end inline asm
	add.s64 	%rd18, %rd16, %rd15;
	st.global.u16 	[%rd18], %rs4;
	add.s64 	%rd19, %rd17, %rd13;
	ld.global.nc.f32 	%f5, [%rd19];
	// begin inline asm
	{  cvt.rn.f16.f32 %rs5, %f5;}

	// end inline asm
	add.s64 	%rd20, %rd18, %rd15;
	st.global.u16 	[%rd20], %rs5;
	add.s32 	%r29, %r26, %r29;
	setp.lt.s32 	%p6, %r29, %r12;
	@%p6 bra 	$L__BB1_6;
$L__BB1_7:
	ret;

}


// ===== COMPILED SASS (sm_100) =====

	.target	sm_100

	.elftype	@"ET_EXEC"


//--------------------- .note.nv.tkinfo           --------------------------
	.section	.note.nv.tkinfo,"",@"SHT_NOTE"
	.sectionflags	@"SHF_NOTE_NV_TKINFO"
	.tkinfo
        /*0018*/ 	.word	0x00000002
        /*0030*/ 	.string	""
        /*0030*/ 	.string	"ptxas"
        /*0030*/ 	.string	"Cuda compilation tools, release 13.0, V13.0.88"
        /*0030*/ 	.string	"Build cuda_13.0.r13.0/compiler.36424714_0"
        /*0030*/ 	.string	"-arch sm_100 -m 64 "



//--------------------- .note.nv.cuinfo           --------------------------
	.section	.note.nv.cuinfo,"",@"SHT_NOTE"
	.sectionflags	@"SHF_NOTE_NV_CUINFO"
        /*0018*/ 	.short	0x0002
        /*001a*/ 	.short	0x0064
        /*001c*/ 	.short	0x0082
	.zero		2


//--------------------- .nv.info                  --------------------------
	.section	.nv.info,"",@"SHT_CUDA_INFO"
	.align	4


	//----- nvinfo : EIATTR_REGCOUNT
	.align		4
        /*0000*/ 	.byte	0x04, 0x2f
        /*0002*/ 	.short	(.L_1 - .L_0)
	.align		4
.L_0:
        /*0004*/ 	.word	index@(_Z14act_kernel_expPfii)
        /*0008*/ 	.word	0x00000014


	//----- nvinfo : EIATTR_FRAME_SIZE
	.align		4
.L_1:
        /*000c*/ 	.byte	0x04, 0x11
        /*000e*/ 	.short	(.L_3 - .L_2)
	.align		4
.L_2:
        /*0010*/ 	.word	index@($__internal_1_$__cuda_sm3x_div_rn_noftz_f32_slowpath)
        /*0014*/ 	.word	0x00000000


	//----- nvinfo : EIATTR_FRAME_SIZE
	.align		4
.L_3:
        /*0018*/ 	.byte	0x04, 0x11
        /*001a*/ 	.short	(.L_5 - .L_4)
	.align		4
.L_4:
        /*001c*/ 	.word	index@($__internal_0_$__cuda_sm20_rcp_rn_f32_slowpath)
        /*0020*/ 	.word	0x00000000


	//----- nvinfo : EIATTR_FRAME_SIZE
	.align		4
.L_5:
        /*0024*/ 	.byte	0x04, 0x11
        /*0026*/ 	.short	(.L_7 - .L_6)
	.align		4
.L_6:
        /*0028*/ 	.word	index@(_Z14act_kernel_expPfii)
        /*002c*/ 	.word	0x00000000


	//----- nvinfo : EIATTR_REGCOUNT
	.align		4
.L_7:
        /*0030*/ 	.byte	0x04, 0x2f
        /*0032*/ 	.short	(.L_9 - .L_8)
	.align		4
.L_8:
        /*0034*/ 	.word	index@(_Z14f2h_kernel_expPKfP6__halfi)
        /*0038*/ 	.word	0x00000018


	//----- nvinfo : EIATTR_FRAME_SIZE
	.align		4
.L_9:
        /*003c*/ 	.byte	0x04, 0x11
        /*003e*/ 	.short	(.L_11 - .L_10)
	.align		4
.L_10:
        /*0040*/ 	.word	index@(_Z14f2h_kernel_expPKfP6__halfi)
        /*0044*/ 	.word	0x00000000


	//----- nvinfo : EIATTR_MIN_STACK_SIZE
	.align		4
.L_11:
        /*0048*/ 	.byte	0x04, 0x12
        /*004a*/ 	.short	(.L_13 - .L_12)
	.align		4
.L_12:
        /*004c*/ 	.word	index@(_Z14f2h_kernel_expPKfP6__halfi)
        /*0050*/ 	.word	0x00000000


	//----- nvinfo : EIATTR_MIN_STACK_SIZE
	.align		4
.L_13:
        /*0054*/ 	.byte	0x04, 0x12
        /*0056*/ 	.short	(.L_15 - .L_14)
	.align		4
.L_14:
        /*0058*/ 	.word	index@(_Z14act_kernel_expPfii)
        /*005c*/ 	.word	0x00000000
.L_15:


//--------------------- .nv.compat                --------------------------
	.section	.nv.compat,"",@"SHT_CUDA_COMPAT_INFO"
	.align	4
        /*0000*/ 	.byte	0x02, 0x09, 0x00, 0x00, 0x02, 0x02, 0x01, 0x00, 0x02, 0x05, 0x05, 0x00, 0x03, 0x07, 0x01, 0x01
        /*0010*/ 	.byte	0x02, 0x03, 0x00, 0x00, 0x02, 0x06, 0x01, 0x00, 0x04, 0x0b, 0x08, 0x00, 0x01, 0x00, 0x00, 0x00
        /*0020*/ 	.byte	0x00, 0x00, 0x00, 0x00


//--------------------- .nv.info._Z14f2h_kernel_expPKfP6__halfi --------------------------
	.section	.nv.info._Z14f2h_kernel_expPKfP6__halfi,"",@"SHT_CUDA_INFO"
	.sectionflags	@""
	.align	4


	//----- nvinfo : EIATTR_CUDA_API_VERSION
	.align		4
        /*0000*/ 	.byte	0x04, 0x37
        /*0002*/ 	.short	(.L_17 - .L_16)
.L_16:
        /*0004*/ 	.word	0x00000082


	//----- nvinfo : EIATTR_KPARAM_INFO
	.align		4
.L_17:
        /*0008*/ 	.byte	0x04, 0x17
        /*000a*/ 	.short	(.L_19 - .L_18)
.L_18:
        /*000c*/ 	.word	0x00000000
        /*0010*/ 	.short	0x0002
        /*0012*/ 	.short	0x0010
        /*0014*/ 	.byte	0x00, 0xf0, 0x11, 0x00


	//----- nvinfo : EIATTR_KPARAM_INFO
	.align		4
.L_19:
        /*0018*/ 	.byte	0x04, 0x17
        /*001a*/ 	.short	(.L_21 - .L_20)
.L_20:
        /*001c*/ 	.word	0x00000000
        /*0020*/ 	.short	0x0001
        /*0022*/ 	.short	0x0008
        /*0024*/ 	.byte	0x00, 0xf5, 0x21, 0x00


	//----- nvinfo : EIATTR_KPARAM_INFO
	.align		4
.L_21:
        /*0028*/ 	.byte	0x04, 0x17
        /*002a*/ 	.short	(.L_23 - .L_22)
.L_22:
        /*002c*/ 	.word	0x00000000
        /*0030*/ 	.short	0x0000
        /*0032*/ 	.short	0x0000
        /*0034*/ 	.byte	0x00, 0xf5, 0x21, 0x00


	//----- nvinfo : EIATTR_SPARSE_MMA_MASK
	.align		4
.L_23:
        /*0038*/ 	.byte	0x03, 0x50
        /*003a*/ 	.short	0x0000


	//----- nvinfo : EIATTR_MAXREG_COUNT
	.align		4
        /*003c*/ 	.byte	0x03, 0x1b
        /*003e*/ 	.short	0x00ff


	//----- nvinfo : EIATTR_MERCURY_ISA_VERSION
	.align		4
        /*0040*/ 	.byte	0x03, 0x5f
        /*0042*/ 	.short	0x0101


	//----- nvinfo : EIATTR_VRC_CTA_INIT_COUNT
	.align		4
        /*0044*/ 	.byte	0x02, 0x4a
	.zero		1
	.zero		1


	//----- nvinfo : EIATTR_EXIT_INSTR_OFFSETS
	.align		4
        /*0048*/ 	.byte	0x04, 0x1c
        /*004a*/ 	.short	(.L_25 - .L_24)


	//   ....[0]....
.L_24:
        /*004c*/ 	.word	0x00000090


	//   ....[1]....
        /*0050*/ 	.word	0x00000390


	//   ....[2]....
        /*0054*/ 	.word	0x00000510


	//----- nvinfo : EIATTR_CRS_STACK_SIZE
	.align		4
.L_25:
        /*0058*/ 	.byte	0x04, 0x1e
        /*005a*/ 	.short	(.L_27 - .L_26)
.L_26:
        /*005c*/ 	.word	0x00000000


	//----- nvinfo : EIATTR_CBANK_PARAM_SIZE
	.align		4
.L_27:
        /*0060*/ 	.byte	0x03, 0x19
        /*0062*/ 	.short	0x0014


	//----- nvinfo : EIATTR_PARAM_CBANK
	.align		4
        /*0064*/ 	.byte	0x04, 0x0a
        /*0066*/ 	.short	(.L_29 - .L_28)
	.align		4
.L_28:
        /*0068*/ 	.word	index@(.nv.constant0._Z14f2h_kernel_expPKfP6__halfi)
        /*006c*/ 	.short	0x0380
        /*006e*/ 	.short	0x0014


	//----- nvinfo : EIATTR_SW_WAR
	.align		4
.L_29:
        /*0070*/ 	.byte	0x04, 0x36
        /*0072*/ 	.short	(.L_31 - .L_30)
.L_30:
        /*0074*/ 	.word	0x00000008
.L_31:


//--------------------- .nv.info._Z14act_kernel_expPfii --------------------------
	.section	.nv.info._Z14act_kernel_expPfii,"",@"SHT_CUDA_INFO"
	.sectionflags	@""
	.align	4


	//----- nvinfo : EIATTR_CUDA_API_VERSION
	.align		4
        /*0000*/ 	.byte	0x04, 0x37
        /*0002*/ 	.short	(.L_33 - .L_32)
.L_32:
        /*0004*/ 	.word	0x00000082


	//----- nvinfo : EIATTR_KPARAM_INFO
	.align		4
.L_33:
        /*0008*/ 	.byte	0x04, 0x17
        /*000a*/ 	.short	(.L_35 - .L_34)
.L_34:
        /*000c*/ 	.word	0x00000000
        /*0010*/ 	.short	0x0002
        /*0012*/ 	.short	0x000c
        /*0014*/ 	.byte	0x00, 0xf0, 0x11, 0x00


	//----- nvinfo : EIATTR_KPARAM_INFO
	.align		4
.L_35:
        /*0018*/ 	.byte	0x04, 0x17
        /*001a*/ 	.short	(.L_37 - .L_36)
.L_36:
        /*001c*/ 	.word	0x00000000
        /*0020*/ 	.short	0x0001
        /*0022*/ 	.short	0x0008
        /*0024*/ 	.byte	0x00, 0xf0, 0x11, 0x00


	//----- nvinfo : EIATTR_KPARAM_INFO
	.align		4
.L_37:
        /*0028*/ 	.byte	0x04, 0x17
        /*002a*/ 	.short	(.L_39 - .L_38)
.L_38:
        /*002c*/ 	.word	0x00000000
        /*0030*/ 	.short	0x0000
        /*0032*/ 	.short	0x0000
        /*0034*/ 	.byte	0x00, 0xf5, 0x21, 0x00


	//----- nvinfo : EIATTR_SPARSE_MMA_MASK
	.align		4
.L_39:
        /*0038*/ 	.byte	0x03, 0x50
        /*003a*/ 	.short	0x0000


	//----- nvinfo : EIATTR_MAXREG_COUNT
	.align		4
        /*003c*/ 	.byte	0x03, 0x1b
        /*003e*/ 	.short	0x00ff


	//----- nvinfo : EIATTR_MERCURY_ISA_VERSION
	.align		4
        /*0040*/ 	.byte	0x03, 0x5f
        /*0042*/ 	.short	0x0101


	//----- nvinfo : EIATTR_VRC_CTA_INIT_COUNT
	.align		4
        /*0044*/ 	.byte	0x02, 0x4a
	.zero		1
	.zero		1


	//----- nvinfo : EIATTR_EXIT_INSTR_OFFSETS
	.align		4
        /*0048*/ 	.byte	0x04, 0x1c
        /*004a*/ 	.short	(.L_41 - .L_40)


	//   ....[0]....
.L_40:
        /*004c*/ 	.word	0x00000090


	//   ....[1]....
        /*0050*/ 	.word	0x000002f0


	//   ....[2]....
        /*0054*/ 	.word	0x00000650


	//----- nvinfo : EIATTR_CRS_STACK_SIZE
	.align		4
.L_41:
        /*0058*/ 	.byte	0x04, 0x1e
        /*005a*/ 	.short	(.L_43 - .L_42)
.L_42:
        /*005c*/ 	.word	0x00000000


	//----- nvinfo : EIATTR_CBANK_PARAM_SIZE
	.align		4
.L_43:
        /*0060*/ 	.byte	0x03, 0x19
        /*0062*/ 	.short	0x0010


	//----- nvinfo : EIATTR_PARAM_CBANK
	.align		4
        /*0064*/ 	.byte	0x04, 0x0a
        /*0066*/ 	.short	(.L_45 - .L_44)
	.align		4
.L_44:
        /*0068*/ 	.word	index@(.nv.constant0._Z14act_kernel_expPfii)
        /*006c*/ 	.short	0x0380
        /*006e*/ 	.short	0x0010


	//----- nvinfo : EIATTR_SW_WAR
	.align		4
.L_45:
        /*0070*/ 	.byte	0x04, 0x36
        /*0072*/ 	.short	(.L_47 - .L_46)
.L_46:
        /*0074*/ 	.word	0x00000008
.L_47:


//--------------------- .nv.callgraph             --------------------------
	.section	.nv.callgraph,"",@"SHT_CUDA_CALLGRAPH"
	.align	4
	.sectionentsize	8
	.align		4
        /*0000*/ 	.word	0x00000000
	.align		4
        /*0004*/ 	.word	0xffffffff
	.align		4
        /*0008*/ 	.word	0x00000000
	.align		4
        /*000c*/ 	.word	0xfffffffe
	.align		4
        /*0010*/ 	.word	0x00000000
	.align		4
        /*0014*/ 	.word	0xfffffffd
	.align		4
        /*0018*/ 	.word	0x00000000
	.align		4
        /*001c*/ 	.word	0xfffffffc


//--------------------- .text._Z14f2h_kernel_expPKfP6__halfi --------------------------
	.section	.text._Z14f2h_kernel_expPKfP6__halfi,"ax",@progbits
	.align	128
        .global         _Z14f2h_kernel_expPKfP6__halfi
        .type           _Z14f2h_kernel_expPKfP6__halfi,@function
        .size           _Z14f2h_kernel_expPKfP6__halfi,(.L_x_33 - _Z14f2h_kernel_expPKfP6__halfi)
        .other          _Z14f2h_kernel_expPKfP6__halfi,@"STO_CUDA_ENTRY STV_DEFAULT"
_Z14f2h_kernel_expPKfP6__halfi:
.text._Z14f2h_kernel_expPKfP6__halfi:
[----:B------:R-:W-:Y:S01]  /*0000*/  LDC R1, c[0x0][0x37c] ;  /* 0x0000df00ff017b82 */ /* 0x000fe20000000800 */
[----:B------:R-:W0:Y:S01]  /*0010*/  S2R R7, SR_CTAID.X ;  /* 0x0000000000077919 */ /* 0x000e220000002500 */
[----:B------:R-:W0:Y:S06]  /*0020*/  LDCU UR4, c[0x0][0x360] ;  /* 0x00006c00ff0477ac */ /* 0x000e2c0008000800 */
[----:B------:R-:W1:Y:S01]  /*0030*/  LDC R2, c[0x0][0x370] ;  /* 0x0000dc00ff027b82 */ /* 0x000e620000000800 */
[----:B------:R-:W0:Y:S01]  /*0040*/  S2R R0, SR_TID.X ;  /* 0x0000000000007919 */ /* 0x000e220000002100 */
[----:B------:R-:W2:Y:S01]  /*0050*/  LDCU UR6, c[0x0][0x390] ;  /* 0x00007200ff0677ac */ /* 0x000ea20008000800 */
[----:B0-----:R-:W-:-:S02]  /*0060*/  IMAD R7, R7, UR4, R0 ;  /* 0x0000000407077c24 */ /* 0x001fc4000f8e0200 */
[----:B-1----:R-:W-:-:S03]  /*0070*/  IMAD R0, R2, UR4, RZ ;  /* 0x0000000402007c24 */ /* 0x002fc6000f8e02ff */
[----:B--2---:R-:W-:-:S13]  /*0080*/  ISETP.GE.AND P0, PT, R7, UR6, PT ;  /* 0x0000000607007c0c */ /* 0x004fda000bf06270 */
[----:B------:R-:W-:Y:S05]  /*0090*/  @P0 EXIT ;  /* 0x000000000000094d */ /* 0x000fea0003800000 */
[----:B------:R-:W0:Y:S01]  /*00a0*/  I2F.U32.RP R8, R0 ;  /* 0x0000000000087306 */ /* 0x000e220000209000 */
[C---:B------:R-:W-:Y:S01]  /*00b0*/  IADD3 R4, PT, PT, R0.reuse, R7, RZ ;  /* 0x0000000700047210 */ /* 0x040fe20007ffe0ff */
[----:B------:R-:W-:Y:S01]  /*00c0*/  IMAD.MOV R9, RZ, RZ, -R0 ;  /* 0x000000ffff097224 */ /* 0x000fe200078e0a00 */
[----:B------:R-:W-:Y:S01]  /*00d0*/  ISETP.NE.U32.AND P2, PT, R0, RZ, PT ;  /* 0x000000ff0000720c */ /* 0x000fe20003f45070 */
[----:B------:R-:W1:Y:S01]  /*00e0*/  LDCU.64 UR4, c[0x0][0x358] ;  /* 0x00006b00ff0477ac */ /* 0x000e620008000a00 */
[C---:B------:R-:W-:Y:S01]  /*00f0*/  ISETP.GE.AND P0, PT, R4.reuse, UR6, PT ;  /* 0x0000000604007c0c */ /* 0x040fe2000bf06270 */
[----:B------:R-:W-:Y:S01]  /*0100*/  BSSY.RECONVERGENT B0, `(.L_x_0) ;  /* 0x0000028000007945 */ /* 0x000fe20003800200 */
[----:B------:R-:W-:Y:S02]  /*0110*/  VIMNMX R5, PT, PT, R4, UR6, !PT ;  /* 0x0000000604057c48 */ /* 0x000fe4000ffe0100 */
[----:B------:R-:W-:-:S04]  /*0120*/  SEL R6, RZ, 0x1, P0 ;  /* 0x00000001ff067807 */ /* 0x000fc80000000000 */
[----:B------:R-:W-:Y:S01]  /*0130*/  IADD3 R5, PT, PT, R5, -R4, -R6 ;  /* 0x8000000405057210 */ /* 0x000fe20007ffe806 */
[----:B0-----:R-:W0:Y:S02]  /*0140*/  MUFU.RCP R8, R8 ;  /* 0x0000000800087308 */ /* 0x001e240000001000 */
[----:B0-----:R-:W-:-:S06]  /*0150*/  VIADD R2, R8, 0xffffffe ;  /* 0x0ffffffe08027836 */ /* 0x001fcc0000000000 */
[----:B------:R0:W2:Y:S02]  /*0160*/  F2I.FTZ.U32.TRUNC.NTZ R3, R2 ;  /* 0x0000000200037305 */ /* 0x0000a4000021f000 */
[----:B0-----:R-:W-:Y:S02]  /*0170*/  IMAD.MOV.U32 R2, RZ, RZ, RZ ;  /* 0x000000ffff027224 */ /* 0x001fe400078e00ff */
[----:B--2---:R-:W-:-:S04]  /*0180*/  IMAD R9, R9, R3, RZ ;  /* 0x0000000309097224 */ /* 0x004fc800078e02ff */
[----:B------:R-:W-:-:S06]  /*0190*/  IMAD.HI.U32 R8, R3, R9, R2 ;  /* 0x0000000903087227 */ /* 0x000fcc00078e0002 */
[----:B------:R-:W-:-:S04]  /*01a0*/  IMAD.HI.U32 R9, R8, R5, RZ ;  /* 0x0000000508097227 */ /* 0x000fc800078e00ff */
[----:B------:R-:W-:-:S04]  /*01b0*/  IMAD.MOV R2, RZ, RZ, -R9 ;  /* 0x000000ffff027224 */ /* 0x000fc800078e0a09 */
[----:B------:R-:W-:Y:S02]  /*01c0*/  IMAD R5, R0, R2, R5 ;  /* 0x0000000200057224 */ /* 0x000fe400078e0205 */
[----:B------:R-:W0:Y:S03]  /*01d0*/  LDC.64 R2, c[0x0][0x388] ;  /* 0x0000e200ff027b82 */ /* 0x000e260000000a00 */
[----:B------:R-:W-:-:S13]  /*01e0*/  ISETP.GE.U32.AND P0, PT, R5, R0, PT ;  /* 0x000000000500720c */ /* 0x000fda0003f06070 */
[----:B------:R-:W-:Y:S01]  /*01f0*/  @P0 IADD3 R5, PT, PT, -R0, R5, RZ ;  /* 0x0000000500050210 */ /* 0x000fe20007ffe1ff */
[----:B------:R-:W-:-:S03]  /*0200*/  @P0 VIADD R9, R9, 0x1 ;  /* 0x0000000109090836 */ /* 0x000fc60000000000 */
[----:B------:R-:W-:Y:S02]  /*0210*/  ISETP.GE.U32.AND P1, PT, R5, R0, PT ;  /* 0x000000000500720c */ /* 0x000fe40003f26070 */
[----:B------:R-:W2:Y:S11]  /*0220*/  LDC.64 R4, c[0x0][0x380] ;  /* 0x0000e000ff047b82 */ /* 0x000eb60000000a00 */
[----:B------:R-:W-:-:S02]  /*0230*/  @P1 IADD3 R9, PT, PT, R9, 0x1, RZ ;  /* 0x0000000109091810 */ /* 0x000fc40007ffe0ff */
[----:B------:R-:W-:-:S05]  /*0240*/  @!P2 LOP3.LUT R9, RZ, R0, RZ, 0x33, !PT ;  /* 0x00000000ff09a212 */ /* 0x000fca00078e33ff */
[----:B------:R-:W-:-:S05]  /*0250*/  IMAD.IADD R6, R6, 0x1, R9 ;  /* 0x0000000106067824 */ /* 0x000fca00078e0209 */
[C---:B------:R-:W-:Y:S02]  /*0260*/  LOP3.LUT R8, R6.reuse, 0x3, RZ, 0xc0, !PT ;  /* 0x0000000306087812 */ /* 0x040fe400078ec0ff */
[----:B------:R-:W-:Y:S02]  /*0270*/  ISETP.GE.U32.AND P1, PT, R6, 0x3, PT ;  /* 0x000000030600780c */ /* 0x000fe40003f26070 */
[----:B------:R-:W-:-:S13]  /*0280*/  ISETP.NE.AND P0, PT, R8, 0x3, PT ;  /* 0x000000030800780c */ /* 0x000fda0003f05270 */
[----:B01----:R-:W-:Y:S05]  /*0290*/  @!P0 BRA `(.L_x_1) ;  /* 0x0000000000388947 */ /* 0x003fea0003800000 */
[----:B------:R-:W0:Y:S01]  /*02a0*/  LDC.64 R8, c[0x0][0x380] ;  /* 0x0000e000ff087b82 */ /* 0x000e220000000a00 */
[----:B------:R-:W-:-:S04]  /*02b0*/  IADD3 R6, PT, PT, R6, 0x1, RZ ;  /* 0x0000000106067810 */ /* 0x000fc80007ffe0ff */
[----:B------:R-:W-:-:S03]  /*02c0*/  LOP3.LUT R6, R6, 0x3, RZ, 0xc0, !PT ;  /* 0x0000000306067812 */ /* 0x000fc600078ec0ff */
[----:B------:R-:W1:Y:S02]  /*02d0*/  LDC.64 R10, c[0x0][0x388] ;  /* 0x0000e200ff0a7b82 */ /* 0x000e640000000a00 */
[----:B------:R-:W-:-:S07]  /*02e0*/  IMAD.MOV R6, RZ, RZ, -R6 ;  /* 0x000000ffff067224 */ /* 0x000fce00078e0a06 */
.L_x_2:
[----:B0--3--:R-:W-:-:S06]  /*02f0*/  IMAD.WIDE R14, R7, 0x4, R8 ;  /* 0x00000004070e7825 */ /* 0x009fcc00078e0208 */
[----:B------:R-:W3:Y:S01]  /*0300*/  LDG.E.CONSTANT R14, desc[UR4][R14.64] ;  /* 0x000000040e0e7981 */ /* 0x000ee2000c1e9900 */
[----:B-1----:R-:W-:Y:S01]  /*0310*/  IMAD.WIDE R12, R7, 0x2, R10 ;  /* 0x00000002070c7825 */ /* 0x002fe200078e020a */
[----:B------:R-:W-:-:S03]  /*0320*/  IADD3 R6, PT, PT, R6, 0x1, RZ ;  /* 0x0000000106067810 */ /* 0x000fc60007ffe0ff */
[----:B------:R-:W-:Y:S01]  /*0330*/  IMAD.IADD R7, R0, 0x1, R7 ;  /* 0x0000000100077824 */ /* 0x000fe200078e0207 */
[----:B------:R-:W-:Y:S02]  /*0340*/  ISETP.NE.AND P0, PT, R6, RZ, PT ;  /* 0x000000ff0600720c */ /* 0x000fe40003f05270 */
[----:B---3--:R-:W-:-:S05]  /*0350*/  F2FP.F16.F32.PACK_AB R15, RZ, R14 ;  /* 0x0000000eff0f723e */ /* 0x008fca00000000ff */
[----:B------:R3:W-:Y:S06]  /*0360*/  STG.E.U16 desc[UR4][R12.64], R15 ;  /* 0x0000000f0c007986 */ /* 0x0007ec000c101504 */
[----:B------:R-:W-:Y:S05]  /*0370*/  @P0 BRA `(.L_x_2) ;  /* 0xfffffffc00dc0947 */ /* 0x000fea000383ffff */
.L_x_1:
[----:B------:R-:W-:Y:S05]  /*0380*/  BSYNC.RECONVERGENT B0 ;  /* 0x0000000000007941 */ /* 0x000fea0003800200 */
.L_x_0:
[----:B------:R-:W-:Y:S05]  /*0390*/  @!P1 EXIT ;  /* 0x000000000000994d */ /* 0x000fea0003800000 */
.L_x_3:
[----:B0-23--:R-:W-:-:S04]  /*03a0*/  IMAD.WIDE R14, R7, 0x4, R4 ;  /* 0x00000004070e7825 */ /* 0x00dfc800078e0204 */
[C---:B------:R-:W-:Y:S02]  /*03b0*/  IMAD.WIDE R16, R0.reuse, 0x4, R14 ;  /* 0x0000000400107825 */ /* 0x040fe400078e020e */
[----:B------:R-:W2:Y:S02]  /*03c0*/  LDG.E.CONSTANT R14, desc[UR4][R14.64] ;  /* 0x000000040e0e7981 */ /* 0x000ea4000c1e9900 */
[C---:B------:R-:W-:Y:S02]  /*03d0*/  IMAD.WIDE R18, R0.reuse, 0x4, R16 ;  /* 0x0000000400127825 */ /* 0x040fe400078e0210 */
[----:B------:R-:W3:Y:S02]  /*03e0*/  LDG.E.CONSTANT R16, desc[UR4][R16.64] ;  /* 0x0000000410107981 */ /* 0x000ee4000c1e9900 */
[----:B------:R-:W-:Y:S02]  /*03f0*/  IMAD.WIDE R20, R0, 0x4, R18 ;  /* 0x0000000400147825 */ /* 0x000fe400078e0212 */
[----:B------:R-:W4:Y:S04]  /*0400*/  LDG.E.CONSTANT R18, desc[UR4][R18.64] ;  /* 0x0000000412127981 */ /* 0x000f28000c1e9900 */
[----:B------:R2:W5:Y:S01]  /*0410*/  LDG.E.CONSTANT R20, desc[UR4][R20.64] ;  /* 0x0000000414147981 */ /* 0x000562000c1e9900 */
[----:B------:R-:W-:-:S04]  /*0420*/  IMAD.WIDE R8, R7, 0x2, R2 ;  /* 0x0000000207087825 */ /* 0x000fc800078e0202 */
[----:B------:R-:W-:-:S04]  /*0430*/  IMAD.WIDE R10, R0, 0x2, R8 ;  /* 0x00000002000a7825 */ /* 0x000fc800078e0208 */
[C---:B------:R-:W-:Y:S01]  /*0440*/  IMAD.WIDE R12, R0.reuse, 0x2, R10 ;  /* 0x00000002000c7825 */ /* 0x040fe200078e020a */
[----:B------:R-:W-:-:S04]  /*0450*/  LEA R7, R0, R7, 0x2 ;  /* 0x0000000700077211 */ /* 0x000fc800078e10ff */
[----:B------:R-:W-:Y:S02]  /*0460*/  ISETP.GE.AND P0, PT, R7, UR6, PT ;  /* 0x0000000607007c0c */ /* 0x000fe4000bf06270 */
[----:B--2---:R-:W-:Y:S01]  /*0470*/  F2FP.F16.F32.PACK_AB R21, RZ, R14 ;  /* 0x0000000eff15723e */ /* 0x004fe200000000ff */
[----:B------:R-:W-:Y:S01]  /*0480*/  IMAD.WIDE R14, R0, 0x2, R12 ;  /* 0x00000002000e7825 */ /* 0x000fe200078e020c */
[----:B---3--:R-:W-:-:S03]  /*0490*/  F2FP.F16.F32.PACK_AB R6, RZ, R16 ;  /* 0x00000010ff06723e */ /* 0x008fc600000000ff */
[----:B------:R0:W-:Y:S01]  /*04a0*/  STG.E.U16 desc[UR4][R8.64], R21 ;  /* 0x0000001508007986 */ /* 0x0001e2000c101504 */
[----:B----4-:R-:W-:-:S03]  /*04b0*/  F2FP.F16.F32.PACK_AB R17, RZ, R18 ;  /* 0x00000012ff11723e */ /* 0x010fc600000000ff */
[----:B------:R0:W-:Y:S01]  /*04c0*/  STG.E.U16 desc[UR4][R10.64], R6 ;  /* 0x000000060a007986 */ /* 0x0001e2000c101504 */
[----:B-----5:R-:W-:-:S03]  /*04d0*/  F2FP.F16.F32.PACK_AB R19, RZ, R20 ;  /* 0x00000014ff13723e */ /* 0x020fc600000000ff */
[----:B------:R0:W-:Y:S04]  /*04e0*/  STG.E.U16 desc[UR4][R12.64], R17 ;  /* 0x000000110c007986 */ /* 0x0001e8000c101504 */
[----:B------:R0:W-:Y:S01]  /*04f0*/  STG.E.U16 desc[UR4][R14.64], R19 ;  /* 0x000000130e007986 */ /* 0x0001e2000c101504 */
[----:B------:R-:W-:Y:S05]  /*0500*/  @!P0 BRA `(.L_x_3) ;  /* 0xfffffffc00a48947 */ /* 0x000fea000383ffff */
[----:B------:R-:W-:Y:S05]  /*0510*/  EXIT ;  /* 0x000000000000794d */ /* 0x000fea0003800000 */
.L_x_4:
[----:B------:R-:W-:-:S00]  /*0520*/  BRA `(.L_x_4) ;  /* 0xfffffffc00fc7947 */ /* 0x000fc0000383ffff */
[----:B------:R-:W-:-:S00]  /*0530*/  NOP ;  /* 0x0000000000007918 */ /* 0x000fc00000000000 */
        /* <DEDUP_REMOVED lines=12> */
.L_x_33:


//--------------------- .text._Z14act_kernel_expPfii --------------------------
	.section	.text._Z14act_kernel_expPfii,"ax",@progbits
	.align	128
        .global         _Z14act_kernel_expPfii
        .type           _Z14act_kernel_expPfii,@function
        .size           _Z14act_kernel_expPfii,(.L_x_32 - _Z14act_kernel_expPfii)
        .other          _Z14act_kernel_expPfii,@"STO_CUDA_ENTRY STV_DEFAULT"
_Z14act_kernel_expPfii:
.text._Z14act_kernel_expPfii:
[----:B------:R-:W-:Y:S01]  /*0000*/  LDC R1, c[0x0][0x37c] ;  /* 0x0000df00ff017b82 */ /* 0x000fe20000000800 */
[----:B------:R-:W0:Y:S01]  /*0010*/  S2R R9, SR_CTAID.X ;  /* 0x0000000000097919 */ /* 0x000e220000002500 */
[----:B------:R-:W0:Y:S01]  /*0020*/  LDCU UR4, c[0x0][0x360] ;  /* 0x00006c00ff0477ac */ /* 0x000e220008000800 */
[----:B------:R-:W0:Y:S01]  /*0030*/  S2R R0, SR_TID.X ;  /* 0x0000000000007919 */ /* 0x000e220000002100 */
[----:B------:R-:W1:Y:S01]  /*0040*/  LDCU UR8, c[0x0][0x388] ;  /* 0x00007100ff0877ac */ /* 0x000e620008000800 */
[----:B------:R-:W2:Y:S01]  /*0050*/  LDCU UR5, c[0x0][0x370] ;  /* 0x00006e00ff0577ac */ /* 0x000ea20008000800 */
[----:B0-----:R-:W-:Y:S01]  /*0060*/  IMAD R9, R9, UR4, R0 ;  /* 0x0000000409097c24 */ /* 0x001fe2000f8e0200 */
[----:B--2---:R-:W-:-:S04]  /*0070*/  UIMAD UR4, UR4, UR5, URZ ;  /* 0x00000005040472a4 */ /* 0x004fc8000f8e02ff */
[----:B-1----:R-:W-:-:S13]  /*0080*/  ISETP.GE.AND P0, PT, R9, UR8, PT ;  /* 0x0000000809007c0c */ /* 0x002fda000bf06270 */
[----:B------:R-:W-:Y:S05]  /*0090*/  @P0 EXIT ;  /* 0x000000000000094d */ /* 0x000fea0003800000 */
[----:B------:R-:W0:Y:S01]  /*00a0*/  LDCU UR5, c[0x0][0x38c] ;  /* 0x00007180ff0577ac */ /* 0x000e220008000800 */
[----:B------:R-:W1:Y:S01]  /*00b0*/  LDC.64 R2, c[0x0][0x380] ;  /* 0x0000e000ff027b82 */ /* 0x000e620000000a00 */
[----:B------:R-:W2:Y:S01]  /*00c0*/  LDCU.64 UR6, c[0x0][0x358] ;  /* 0x00006b00ff0677ac */ /* 0x000ea20008000a00 */
[----:B------:R-:W3:Y:S06]  /*00d0*/  LDCU UR9, c[0x0][0x388] ;  /* 0x00007100ff0977ac */ /* 0x000eec0008000800 */
[----:B------:R-:W4:Y:S01]  /*00e0*/  LDC.64 R4, c[0x0][0x380] ;  /* 0x0000e000ff047b82 */ /* 0x000f220000000a00 */
[----:B0-----:R-:W-:-:S09]  /*00f0*/  UISETP.NE.AND UP0, UPT, UR5, URZ, UPT ;  /* 0x000000ff0500728c */ /* 0x001fd2000bf05270 */
[----:B--23--:R-:W-:Y:S05]  /*0100*/  BRA.U !UP0, `(.L_x_5) ;  /* 0x00000001087c7547 */ /* 0x00cfea000b800000 */
.L_x_6:
[----:B01--4-:R-:W-:-:S05]  /*0110*/  IMAD.WIDE R4, R9, 0x4, R2 ;  /* 0x0000000409047825 */ /* 0x013fca00078e0202 */
[----:B------:R-:W2:Y:S01]  /*0120*/  LDG.E R6, desc[UR6][R4.64] ;  /* 0x0000000604067981 */ /* 0x000ea2000c1e1900 */
[----:B------:R-:W-:Y:S02]  /*0130*/  IMAD.MOV.U32 R12, RZ, RZ, 0x3c80f082 ;  /* 0x3c80f082ff0c7424 */ /* 0x000fe400078e00ff */
[----:B------:R-:W-:Y:S02]  /*0140*/  IMAD.MOV.U32 R13, RZ, RZ, 0x3f800000 ;  /* 0x3f800000ff0d7424 */ /* 0x000fe400078e00ff */
[----:B------:R-:W-:Y:S02]  /*0150*/  VIADD R9, R9, UR4 ;  /* 0x0000000409097c36 */ /* 0x000fe40008000000 */
[----:B--2---:R-:W-:-:S04]  /*0160*/  FMUL R7, R6, R6 ;  /* 0x0000000606077220 */ /* 0x004fc80000400000 */
[----:B------:R-:W-:-:S04]  /*0170*/  FMUL R7, R6, R7 ;  /* 0x0000000706077220 */ /* 0x000fc80000400000 */
[----:B------:R-:W-:Y:S01]  /*0180*/  FFMA R7, R7, 0.044714998453855514526, R6 ;  /* 0x3d37271307077823 */ /* 0x000fe20000000006 */
[----:B------:R-:W-:-:S03]  /*0190*/  FMUL R6, R6, 0.5 ;  /* 0x3f00000006067820 */ /* 0x000fc60000400000 */
[----:B------:R-:W-:-:S04]  /*01a0*/  FMUL R7, R7, 0.79788458347320556641 ;  /* 0x3f4c422a07077820 */ /* 0x000fc80000400000 */
[C---:B------:R-:W-:Y:S01]  /*01b0*/  FMUL R0, |R7|.reuse, 2.8853900432586669922 ;  /* 0x4038aa3b07007820 */ /* 0x040fe20000400200 */
[C---:B------:R-:W-:Y:S01]  /*01c0*/  FMUL R11, R7.reuse, R7 ;  /* 0x00000007070b7220 */ /* 0x040fe20000400000 */
[C---:B------:R-:W-:Y:S02]  /*01d0*/  FSETP.GE.AND P1, PT, |R7|.reuse, 0.60000002384185791016, PT ;  /* 0x3f19999a0700780b */ /* 0x040fe40003f26200 */
[----:B------:R-:W-:Y:S01]  /*01e0*/  FSETP.GE.AND P0, PT, |R7|, 9.010913848876953125, PT ;  /* 0x41102cb40700780b */ /* 0x000fe20003f06200 */
[C---:B------:R-:W-:Y:S01]  /*01f0*/  FFMA R12, R11.reuse, R12, -0.052303962409496307373 ;  /* 0xbd563cae0b0c7423 */ /* 0x040fe2000000000c */
[----:B------:R-:W0:Y:S03]  /*0200*/  MUFU.EX2 R0, R0 ;  /* 0x0000000000007308 */ /* 0x000e260000000800 */
[----:B------:R-:W-:Y:S01]  /*0210*/  FFMA R12, R11, R12, 0.1331529766321182251 ;  /* 0x3e0859410b0c7423 */ /* 0x000fe2000000000c */
[----:B0-----:R-:W-:-:S03]  /*0220*/  FADD R8, R0, 1 ;  /* 0x3f80000000087421 */ /* 0x001fc60000000000 */
[----:B------:R-:W-:-:S04]  /*0230*/  FFMA R0, R11, R12, -0.33332768082618713379 ;  /* 0xbeaaa9ed0b007423 */ /* 0x000fc8000000000c */
[----:B------:R-:W-:Y:S01]  /*0240*/  FFMA R0, R11, R0, RZ ;  /* 0x000000000b007223 */ /* 0x000fe200000000ff */
[----:B------:R-:W0:Y:S02]  /*0250*/  MUFU.RCP R8, R8 ;  /* 0x0000000800087308 */ /* 0x000e240000001000 */
[----:B0-----:R-:W-:-:S05]  /*0260*/  FFMA R10, R8, -2, R13 ;  /* 0xc0000000080a7823 */ /* 0x001fca000000000d */
[----:B------:R-:W-:Y:S02]  /*0270*/  FSEL R10, R10, 1, !P0 ;  /* 0x3f8000000a0a7808 */ /* 0x000fe40004000000 */
[----:B------:R-:W-:Y:S02]  /*0280*/  ISETP.GE.AND P0, PT, R9, UR8, PT ;  /* 0x0000000809007c0c */ /* 0x000fe4000bf06270 */
[--C-:B------:R-:W-:Y:S01]  /*0290*/  LOP3.LUT R10, R10, 0x80000000, R7.reuse, 0xb8, !PT ;  /* 0x800000000a0a7812 */ /* 0x100fe200078eb807 */
[----:B------:R-:W-:-:S04]  /*02a0*/  @!P1 FFMA R10, R7, R0, R7 ;  /* 0x00000000070a9223 */ /* 0x000fc80000000007 */
[----:B------:R-:W-:-:S04]  /*02b0*/  FADD R7, R10, 1 ;  /* 0x3f8000000a077421 */ /* 0x000fc80000000000 */
[----:B------:R-:W-:-:S05]  /*02c0*/  FMUL R7, R6, R7 ;  /* 0x0000000706077220 */ /* 0x000fca0000400000 */
[----:B------:R0:W-:Y:S01]  /*02d0*/  STG.E desc[UR6][R4.64], R7 ;  /* 0x0000000704007986 */ /* 0x0001e2000c101906 */
[----:B------:R-:W-:Y:S05]  /*02e0*/  @!P0 BRA `(.L_x_6) ;  /* 0xfffffffc00888947 */ /* 0x000fea000383ffff */
[----:B------:R-:W-:Y:S05]  /*02f0*/  EXIT ;  /* 0x000000000000794d */ /* 0x000fea0003800000 */
.L_x_5:
[----:B0---4-:R-:W-:-:S05]  /*0300*/  IMAD.WIDE R6, R9, 0x4, R4 ;  /* 0x0000000409067825 */ /* 0x011fca00078e0204 */
[----:B------:R-:W2:Y:S01]  /*0310*/  LDG.E R8, desc[UR6][R6.64] ;  /* 0x0000000606087981 */ /* 0x000ea2000c1e1900 */
[----:B------:R-:W-:Y:S01]  /*0320*/  VIADD R9, R9, UR4 ;  /* 0x0000000409097c36 */ /* 0x000fe20008000000 */
[----:B------:R-:W-:Y:S04]  /*0330*/  BSSY.RECONVERGENT B0, `(.L_x_7) ;  /* 0x000002e000007945 */ /* 0x000fe80003800200 */
[----:B------:R-:W-:Y:S02]  /*0340*/  ISETP.GE.AND P2, PT, R9, UR9, PT ;  /* 0x0000000909007c0c */ /* 0x000fe4000bf46270 */
[----:B--2---:R-:W-:-:S13]  /*0350*/  FSETP.GE.AND P0, PT, R8, RZ, PT ;  /* 0x000000ff0800720b */ /* 0x004fda0003f06000 */
[----:B------:R-:W-:Y:S05]  /*0360*/  @!P0 BRA `(.L_x_8) ;  /* 0x0000000000548947 */ /* 0x000fea0003800000 */
[----:B------:R-:W-:Y:S01]  /*0370*/  FMUL R0, R8, -1.4426950216293334961 ;  /* 0xbfb8aa3b08007820 */ /* 0x000fe20000400000 */
[----:B------:R-:W-:Y:S04]  /*0380*/  BSSY.RECONVERGENT B1, `(.L_x_9) ;  /* 0x0000012000017945 */ /* 0x000fe80003800200 */
[----:B------:R-:W-:-:S13]  /*0390*/  FSETP.GEU.AND P0, PT, R0, -126, PT ;  /* 0xc2fc00000000780b */ /* 0x000fda0003f0e000 */
[----:B------:R-:W-:-:S04]  /*03a0*/  @!P0 FMUL R0, R0, 0.5 ;  /* 0x3f00000000008820 */ /* 0x000fc80000400000 */
[----:B-1----:R-:W0:Y:S02]  /*03b0*/  MUFU.EX2 R2, R0 ;  /* 0x0000000000027308 */ /* 0x002e240000000800 */
[----:B0-----:R-:W-:-:S04]  /*03c0*/  @!P0 FMUL R2, R2, R2 ;  /* 0x0000000202028220 */ /* 0x001fc80000400000 */
[----:B------:R-:W-:-:S05]  /*03d0*/  FADD R11, R2, 1 ;  /* 0x3f800000020b7421 */ /* 0x000fca0000000000 */
[----:B------:R-:W-:-:S04]  /*03e0*/  IADD3 R2, PT, PT, R11, 0x1800000, RZ ;  /* 0x018000000b027810 */ /* 0x000fc80007ffe0ff */
[----:B------:R-:W-:-:S04]  /*03f0*/  LOP3.LUT R2, R2, 0x7f800000, RZ, 0xc0, !PT ;  /* 0x7f80000002027812 */ /* 0x000fc800078ec0ff */
[----:B------:R-:W-:-:S13]  /*0400*/  ISETP.GT.U32.AND P0, PT, R2, 0x1ffffff, PT ;  /* 0x01ffffff0200780c */ /* 0x000fda0003f04070 */
[----:B------:R-:W-:Y:S05]  /*0410*/  @P0 BRA `(.L_x_10) ;  /* 0x0000000000100947 */ /* 0x000fea0003800000 */
[----:B------:R-:W-:-:S07]  /*0420*/  MOV R10, 0x440 ;  /* 0x00000440000a7802 */ /* 0x000fce0000000f00 */
[----:B------:R-:W-:Y:S05]  /*0430*/  CALL.REL.NOINC `($__internal_0_$__cuda_sm20_rcp_rn_f32_slowpath) ;  /* 0x0000000000887944 */ /* 0x000fea0003c00000 */
[----:B------:R-:W-:Y:S01]  /*0440*/  IMAD.MOV.U32 R0, RZ, RZ, R3 ;  /* 0x000000ffff007224 */ /* 0x000fe200078e0003 */
[----:B------:R-:W-:Y:S06]  /*0450*/  BRA `(.L_x_11) ;  /* 0x0000000000107947 */ /* 0x000fec0003800000 */
.L_x_10:
[----:B------:R-:W0:Y:S02]  /*0460*/  MUFU.RCP R0, R11 ;  /* 0x0000000b00007308 */ /* 0x000e240000001000 */
[----:B0-----:R-:W-:-:S04]  /*0470*/  FFMA R2, R11, R0, -1 ;  /* 0xbf8000000b027423 */ /* 0x001fc80000000000 */
[----:B------:R-:W-:-:S04]  /*0480*/  FADD.FTZ R3, -R2, -RZ ;  /* 0x800000ff02037221 */ /* 0x000fc80000010100 */
[----:B------:R-:W-:-:S07]  /*0490*/  FFMA R0, R0, R3, R0 ;  /* 0x0000000300007223 */ /* 0x000fce0000000000 */
.L_x_11:
[----:B------:R-:W-:Y:S05]  /*04a0*/  BSYNC.RECONVERGENT B1 ;  /* 0x0000000000017941 */ /* 0x000fea0003800200 */
.L_x_9:
[----:B------:R-:W-:Y:S05]  /*04b0*/  BRA `(.L_x_12) ;  /* 0x0000000000547947 */ /* 0x000fea0003800000 */
.L_x_8:
[----:B-1----:R-:W-:Y:S01]  /*04c0*/  FMUL R2, R8, 1.4426950216293334961 ;  /* 0x3fb8aa3b08027820 */ /* 0x002fe20000400000 */
[----:B------:R-:W-:Y:S04]  /*04d0*/  BSSY.RECONVERGENT B1, `(.L_x_13) ;  /* 0x0000012000017945 */ /* 0x000fe80003800200 */
[----:B------:R-:W-:-:S13]  /*04e0*/  FSETP.GEU.AND P0, PT, R2, -126, PT ;  /* 0xc2fc00000200780b */ /* 0x000fda0003f0e000 */
[----:B------:R-:W-:-:S04]  /*04f0*/  @!P0 FMUL R2, R2, 0.5 ;  /* 0x3f00000002028820 */ /* 0x000fc80000400000 */
[----:B------:R-:W0:Y:S02]  /*0500*/  MUFU.EX2 R0, R2 ;  /* 0x0000000200007308 */ /* 0x000e240000000800 */
[----:B0-----:R-:W-:-:S04]  /*0510*/  @!P0 FMUL R0, R0, R0 ;  /* 0x0000000000008220 */ /* 0x001fc80000400000 */
[----:B------:R-:W-:-:S04]  /*0520*/  FADD R12, R0, 1 ;  /* 0x3f800000000c7421 */ /* 0x000fc80000000000 */
[----:B------:R-:W0:Y:S08]  /*0530*/  MUFU.RCP R3, R12 ;  /* 0x0000000c00037308 */ /* 0x000e300000001000 */
[----:B------:R-:W1:Y:S01]  /*0540*/  FCHK P0, R0, R12 ;  /* 0x0000000c00007302 */ /* 0x000e620000000000 */
[----:B0-----:R-:W-:-:S04]  /*0550*/  FFMA R10, -R12, R3, 1 ;  /* 0x3f8000000c0a7423 */ /* 0x001fc80000000103 */
[----:B------:R-:W-:-:S04]  /*0560*/  FFMA R3, R3, R10, R3 ;  /* 0x0000000a03037223 */ /* 0x000fc80000000003 */
[----:B------:R-:W-:-:S04]  /*0570*/  FFMA R10, R0, R3, RZ ;  /* 0x00000003000a7223 */ /* 0x000fc800000000ff */
[----:B------:R-:W-:-:S04]  /*0580*/  FFMA R11, -R12, R10, R0 ;  /* 0x0000000a0c0b7223 */ /* 0x000fc80000000100 */
[----:B------:R-:W-:Y:S01]  /*0590*/  FFMA R3, R3, R11, R10 ;  /* 0x0000000b03037223 */ /* 0x000fe2000000000a */
[----:B-1----:R-:W-:Y:S06]  /*05a0*/  @!P0 BRA `(.L_x_14) ;  /* 0x0000000000108947 */ /* 0x002fec0003800000 */
[----:B------:R-:W-:Y:S01]  /*05b0*/  IMAD.MOV.U32 R3, RZ, RZ, R0 ;  /* 0x000000ffff037224 */ /* 0x000fe200078e0000 */
[----:B------:R-:W-:-:S07]  /*05c0*/  MOV R2, 0x5e0 ;  /* 0x000005e000027802 */ /* 0x000fce0000000f00 */
[----:B------:R-:W-:Y:S05]  /*05d0*/  CALL.REL.NOINC `($__internal_1_$__cuda_sm3x_div_rn_noftz_f32_slowpath) ;  /* 0x0000000000f47944 */ /* 0x000fea0003c00000 */
[----:B------:R-:W-:-:S07]  /*05e0*/  IMAD.MOV.U32 R3, RZ, RZ, R0 ;  /* 0x000000ffff037224 */ /* 0x000fce00078e0000 */
.L_x_14:
[----:B------:R-:W-:Y:S05]  /*05f0*/  BSYNC.RECONVERGENT B1 ;  /* 0x0000000000017941 */ /* 0x000fea0003800200 */
.L_x_13:
[----:B------:R-:W-:-:S07]  /*0600*/  IMAD.MOV.U32 R0, RZ, RZ, R3 ;  /* 0x000000ffff007224 */ /* 0x000fce00078e0003 */
.L_x_12:
[----:B------:R-:W-:Y:S05]  /*0610*/  BSYNC.RECONVERGENT B0 ;  /* 0x0000000000007941 */ /* 0x000fea0003800200 */
.L_x_7:
[----:B------:R-:W-:-:S05]  /*0620*/  FMUL R3, R8, R0 ;  /* 0x0000000008037220 */ /* 0x000fca0000400000 */
[----:B------:R0:W-:Y:S01]  /*0630*/  STG.E desc[UR6][R6.64], R3 ;  /* 0x0000000306007986 */ /* 0x0001e2000c101906 */
[----:B------:R-:W-:Y:S05]  /*0640*/  @!P2 BRA `(.L_x_5) ;  /* 0xfffffffc002ca947 */ /* 0x000fea000383ffff */
[----:B------:R-:W-:Y:S05]  /*0650*/  EXIT ;  /* 0x000000000000794d */ /* 0x000fea0003800000 */
        .weak           $__internal_0_$__cuda_sm20_rcp_rn_f32_slowpath
        .type           $__internal_0_$__cuda_sm20_rcp_rn_f32_slowpath,@function
        .size           $__internal_0_$__cuda_sm20_rcp_rn_f32_slowpath,($__internal_1_$__cuda_sm3x_div_rn_noftz_f32_slowpath - $__internal_0_$__cuda_sm20_rcp_rn_f32_slowpath)
$__internal_0_$__cuda_sm20_rcp_rn_f32_slowpath:
[----:B------:R-:W-:Y:S01]  /*0660*/  SHF.L.U32 R0, R11, 0x1, RZ ;  /* 0x000000010b007819 */ /* 0x000fe200000006ff */
[----:B------:R-:W-:Y:S03]  /*0670*/  BSSY.RECONVERGENT B2, `(.L_x_15) ;  /* 0x0000031000027945 */ /* 0x000fe60003800200 */
[----:B------:R-:W-:Y:S01]  /*0680*/  SHF.R.U32.HI R13, RZ, 0x18, R0 ;  /* 0x00000018ff0d7819 */ /* 0x000fe20000011600 */
[----:B------:R-:W-:-:S03]  /*0690*/  IMAD.MOV.U32 R0, RZ, RZ, R11 ;  /* 0x000000ffff007224 */ /* 0x000fc600078e000b */
[----:B------:R-:W-:-:S13]  /*06a0*/  ISETP.NE.U32.AND P0, PT, R13, RZ, PT ;  /* 0x000000ff0d00720c */ /* 0x000fda0003f05070 */
[----:B------:R-:W-:Y:S05]  /*06b0*/  @P0 BRA `(.L_x_16) ;  /* 0x0000000000280947 */ /* 0x000fea0003800000 */
[----:B------:R-:W-:-:S05]  /*06c0*/  IMAD.SHL.U32 R2, R0, 0x2, RZ ;  /* 0x0000000200027824 */ /* 0x000fca00078e00ff */
[----:B------:R-:W-:-:S13]  /*06d0*/  ISETP.NE.AND P0, PT, R2, RZ, PT ;  /* 0x000000ff0200720c */ /* 0x000fda0003f05270 */
[----:B------:R-:W-:Y:S01]  /*06e0*/  @P0 FFMA R11, R0, 1.84467440737095516160e+19, RZ ;  /* 0x5f800000000b0823 */ /* 0x000fe200000000ff */
[----:B------:R-:W-:Y:S08]  /*06f0*/  @!P0 MUFU.RCP R3, R0 ;  /* 0x0000000000038308 */ /* 0x000ff00000001000 */
[----:B------:R-:W0:Y:S02]  /*0700*/  @P0 MUFU.RCP R2, R11 ;  /* 0x0000000b00020308 */ /* 0x000e240000001000 */
[----:B0-----:R-:W-:-:S04]  /*0710*/  @P0 FFMA R12, R11, R2, -1 ;  /* 0xbf8000000b0c0423 */ /* 0x001fc80000000002 */
[----:B------:R-:W-:-:S04]  /*0720*/  @P0 FADD.FTZ R13, -R12, -RZ ;  /* 0x800000ff0c0d0221 */ /* 0x000fc80000010100 */
[----:B------:R-:W-:-:S04]  /*0730*/  @P0 FFMA R2, R2, R13, R2 ;  /* 0x0000000d02020223 */ /* 0x000fc80000000002 */
[----:B------:R-:W-:Y:S01]  /*0740*/  @P0 FFMA R3, R2, 1.84467440737095516160e+19, RZ ;  /* 0x5f80000002030823 */ /* 0x000fe200000000ff */
[----:B------:R-:W-:Y:S06]  /*0750*/  BRA `(.L_x_17) ;  /* 0x0000000000887947 */ /* 0x000fec0003800000 */
.L_x_16:
[----:B------:R-:W-:-:S05]  /*0760*/  VIADD R15, R13, 0xffffff03 ;  /* 0xffffff030d0f7836 */ /* 0x000fca0000000000 */
[----:B------:R-:W-:-:S13]  /*0770*/  ISETP.GT.U32.AND P0, PT, R15, 0x1, PT ;  /* 0x000000010f00780c */ /* 0x000fda0003f04070 */
[----:B------:R-:W-:Y:S05]  /*0780*/  @P0 BRA `(.L_x_18) ;  /* 0x0000000000780947 */ /* 0x000fea0003800000 */
[----:B------:R-:W-:Y:S01]  /*0790*/  LOP3.LUT R2, R0, 0x7fffff, RZ, 0xc0, !PT ;  /* 0x007fffff00027812 */ /* 0x000fe200078ec0ff */
[----:B------:R-:W-:-:S03]  /*07a0*/  IMAD.MOV.U32 R14, RZ, RZ, 0x3 ;  /* 0x00000003ff0e7424 */ /* 0x000fc600078e00ff */
[----:B------:R-:W-:Y:S02]  /*07b0*/  LOP3.LUT R2, R2, 0x3f800000, RZ, 0xfc, !PT ;  /* 0x3f80000002027812 */ /* 0x000fe400078efcff */
[----:B------:R-:W-:Y:S02]  /*07c0*/  SHF.L.U32 R14, R14, R15, RZ ;  /* 0x0000000f0e0e7219 */ /* 0x000fe400000006ff */
[----:B------:R-:W0:Y:S02]  /*07d0*/  MUFU.RCP R3, R2 ;  /* 0x0000000200037308 */ /* 0x000e240000001000 */
[----:B0-----:R-:W-:-:S04]  /*07e0*/  FFMA R11, R2, R3, -1 ;  /* 0xbf800000020b7423 */ /* 0x001fc80000000003 */
[----:B------:R-:W-:-:S04]  /*07f0*/  FADD.FTZ R12, -R11, -RZ ;  /* 0x800000ff0b0c7221 */ /* 0x000fc80000010100 */
[CCC-:B------:R-:W-:Y:S01]  /*0800*/  FFMA.RM R11, R3.reuse, R12.reuse, R3.reuse ;  /* 0x0000000c030b7223 */ /* 0x1c0fe20000004003 */
[----:B------:R-:W-:-:S04]  /*0810*/  FFMA.RP R12, R3, R12, R3 ;  /* 0x0000000c030c7223 */ /* 0x000fc80000008003 */
[C---:B------:R-:W-:Y:S02]  /*0820*/  LOP3.LUT R3, R11.reuse, 0x7fffff, RZ, 0xc0, !PT ;  /* 0x007fffff0b037812 */ /* 0x040fe400078ec0ff */
[----:B------:R-:W-:Y:S02]  /*0830*/  FSETP.NEU.FTZ.AND P0, PT, R11, R12, PT ;  /* 0x0000000c0b00720b */ /* 0x000fe40003f1d000 */
[----:B------:R-:W-:Y:S02]  /*0840*/  LOP3.LUT R3, R3, 0x800000, RZ, 0xfc, !PT ;  /* 0x0080000003037812 */ /* 0x000fe400078efcff */
[----:B------:R-:W-:Y:S02]  /*0850*/  SEL R11, RZ, 0xffffffff, !P0 ;  /* 0xffffffffff0b7807 */ /* 0x000fe40004000000 */
[----:B------:R-:W-:Y:S02]  /*0860*/  LOP3.LUT R14, R14, R3, RZ, 0xc0, !PT ;  /* 0x000000030e0e7212 */ /* 0x000fe400078ec0ff */
[----:B------:R-:W-:-:S02]  /*0870*/  IADD3 R2, PT, PT, -R11, RZ, RZ ;  /* 0x000000ff0b027210 */ /* 0x000fc40007ffe1ff */
[-C--:B------:R-:W-:Y:S02]  /*0880*/  SHF.R.U32.HI R14, RZ, R15.reuse, R14 ;  /* 0x0000000fff0e7219 */ /* 0x080fe4000001160e */
[----:B------:R-:W-:Y:S02]  /*0890*/  LOP3.LUT P1, RZ, R2, R15, R3, 0xf8, !PT ;  /* 0x0000000f02ff7212 */ /* 0x000fe4000782f803 */
[C---:B------:R-:W-:Y:S02]  /*08a0*/  LOP3.LUT P0, RZ, R14.reuse, 0x1, RZ, 0xc0, !PT ;  /* 0x000000010eff7812 */ /* 0x040fe4000780c0ff */
[----:B------:R-:W-:-:S04]  /*08b0*/  LOP3.LUT P3, RZ, R14, 0x2, RZ, 0xc0, !PT ;  /* 0x000000020eff7812 */ /* 0x000fc8000786c0ff */
[----:B------:R-:W-:Y:S02]  /*08c0*/  PLOP3.LUT P0, PT, P0, P1, P3, 0xe0, 0x0 ;  /* 0x000000000000781c */ /* 0x000fe40000703c30 */
[----:B------:R-:W-:Y:S02]  /*08d0*/  LOP3.LUT P1, RZ, R0, 0x7fffff, RZ, 0xc0, !PT ;  /* 0x007fffff00ff7812 */ /* 0x000fe4000782c0ff */
[----:B------:R-:W-:-:S05]  /*08e0*/  SEL R2, RZ, 0x1, !P0 ;  /* 0x00000001ff027807 */ /* 0x000fca0004000000 */
[----:B------:R-:W-:-:S05]  /*08f0*/  IMAD.MOV R2, RZ, RZ, -R2 ;  /* 0x000000ffff027224 */ /* 0x000fca00078e0a02 */
[----:B------:R-:W-:Y:S01]  /*0900*/  ISETP.GE.AND P0, PT, R2, RZ, PT ;  /* 0x000000ff0200720c */ /* 0x000fe20003f06270 */
[----:B------:R-:W-:-:S05]  /*0910*/  VIADD R2, R13, 0xffffff04 ;  /* 0xffffff040d027836 */ /* 0x000fca0000000000 */
[----:B------:R-:W-:-:S07]  /*0920*/  SHF.R.U32.HI R3, RZ, R2, R3 ;  /* 0x00000002ff037219 */ /* 0x000fce0000011603 */
[----:B------:R-:W-:-:S05]  /*0930*/  @!P0 VIADD R3, R3, 0x1 ;  /* 0x0000000103038836 */ /* 0x000fca0000000000 */
[----:B------:R-:W-:-:S04]  /*0940*/  @!P1 SHF.L.U32 R3, R3, 0x1, RZ ;  /* 0x0000000103039819 */ /* 0x000fc800000006ff */
[----:B------:R-:W-:Y:S01]  /*0950*/  LOP3.LUT R3, R3, 0x80000000, R0, 0xf8, !PT ;  /* 0x8000000003037812 */ /* 0x000fe200078ef800 */
[----:B------:R-:W-:Y:S06]  /*0960*/  BRA `(.L_x_17) ;  /* 0x0000000000047947 */ /* 0x000fec0003800000 */
.L_x_18:
[----:B------:R0:W1:Y:S02]  /*0970*/  MUFU.RCP R3, R0 ;  /* 0x0000000000037308 */ /* 0x0000640000001000 */
.L_x_17:
[----:B------:R-:W-:Y:S05]  /*0980*/  BSYNC.RECONVERGENT B2 ;  /* 0x0000000000027941 */ /* 0x000fea0003800200 */
.L_x_15:
[----:B------:R-:W-:-:S04]  /*0990*/  IMAD.MOV.U32 R11, RZ, RZ, 0x0 ;  /* 0x00000000ff0b7424 */ /* 0x000fc800078e00ff */
[----:B01----:R-:W-:Y:S05]  /*09a0*/  RET.REL.NODEC R10 `(_Z14act_kernel_expPfii) ;  /* 0xfffffff40a947950 */ /* 0x003fea0003c3ffff */
        .weak           $__internal_1_$__cuda_sm3x_div_rn_noftz_f32_slowpath
        .type           $__internal_1_$__cuda_sm3x_div_rn_noftz_f32_slowpath,@function
        .size           $__internal_1_$__cuda_sm3x_div_rn_noftz_f32_slowpath,(.L_x_32 - $__internal_1_$__cuda_sm3x_div_rn_noftz_f32_slowpath)
$__internal_1_$__cuda_sm3x_div_rn_noftz_f32_slowpath:
[----:B------:R-:W-:Y:S01]  /*09b0*/  SHF.R.U32.HI R11, RZ, 0x17, R12 ;  /* 0x00000017ff0b7819 */ /* 0x000fe2000001160c */
[----:B------:R-:W-:Y:S01]  /*09c0*/  BSSY.RECONVERGENT B2, `(.L_x_19) ;  /* 0x0000063000027945 */ /* 0x000fe20003800200 */
[----:B------:R-:W-:Y:S02]  /*09d0*/  SHF.R.U32.HI R0, RZ, 0x17, R3 ;  /* 0x00000017ff007819 */ /* 0x000fe40000011603 */
[----:B------:R-:W-:Y:S02]  /*09e0*/  LOP3.LUT R11, R11, 0xff, RZ, 0xc0, !PT ;  /* 0x000000ff0b0b7812 */ /* 0x000fe400078ec0ff */
[----:B------:R-:W-:-:S03]  /*09f0*/  LOP3.LUT R16, R0, 0xff, RZ, 0xc0, !PT ;  /* 0x000000ff00107812 */ /* 0x000fc600078ec0ff */
[----:B------:R-:W-:Y:S02]  /*0a00*/  VIADD R14, R11, 0xffffffff ;  /* 0xffffffff0b0e7836 */ /* 0x000fe40000000000 */
[----:B------:R-:W-:-:S03]  /*0a10*/  VIADD R13, R16, 0xffffffff ;  /* 0xffffffff100d7836 */ /* 0x000fc60000000000 */
[----:B------:R-:W-:-:S04]  /*0a20*/  ISETP.GT.U32.AND P0, PT, R14, 0xfd, PT ;  /* 0x000000fd0e00780c */ /* 0x000fc80003f04070 */
[----:B------:R-:W-:-:S13]  /*0a30*/  ISETP.GT.U32.OR P0, PT, R13, 0xfd, P0 ;  /* 0x000000fd0d00780c */ /* 0x000fda0000704470 */
[----:B------:R-:W-:Y:S01]  /*0a40*/  @!P0 MOV R10, RZ ;  /* 0x000000ff000a8202 */ /* 0x000fe20000000f00 */
[----:B------:R-:W-:Y:S06]  /*0a50*/  @!P0 BRA `(.L_x_20) ;  /* 0x0000000000608947 */ /* 0x000fec0003800000 */
[----:B------:R-:W-:Y:S01]  /*0a60*/  FSETP.GTU.FTZ.AND P0, PT, |R3|, +INF , PT ;  /* 0x7f8000000300780b */ /* 0x000fe20003f1c200 */
[----:B------:R-:W-:Y:S01]  /*0a70*/  IMAD.MOV.U32 R0, RZ, RZ, R12 ;  /* 0x000000ffff007224 */ /* 0x000fe200078e000c */
[----:B------:R-:W-:-:S04]  /*0a80*/  FSETP.GTU.FTZ.AND P1, PT, |R12|, +INF , PT ;  /* 0x7f8000000c00780b */ /* 0x000fc80003f3c200 */
[----:B------:R-:W-:-:S13]  /*0a90*/  PLOP3.LUT P0, PT, P0, P1, PT, 0xf8, 0x8f ;  /* 0x00000000008f781c */ /* 0x000fda0000703f70 */
[----:B------:R-:W-:Y:S05]  /*0aa0*/  @P0 BRA `(.L_x_21) ;  /* 0x00000004004c0947 */ /* 0x000fea0003800000 */
[----:B------:R-:W-:-:S13]  /*0ab0*/  LOP3.LUT P0, RZ, R12, 0x7fffffff, R3, 0xc8, !PT ;  /* 0x7fffffff0cff7812 */ /* 0x000fda000780c803 */
[----:B------:R-:W-:Y:S05]  /*0ac0*/  @!P0 BRA `(.L_x_22) ;  /* 0x00000004003c8947 */ /* 0x000fea0003800000 */
[C---:B------:R-:W-:Y:S02]  /*0ad0*/  FSETP.NEU.FTZ.AND P3, PT, |R3|.reuse, +INF , PT ;  /* 0x7f8000000300780b */ /* 0x040fe40003f7d200 */
[----:B------:R-:W-:Y:S02]  /*0ae0*/  FSETP.NEU.FTZ.AND P1, PT, |R0|, +INF , PT ;  /* 0x7f8000000000780b */ /* 0x000fe40003f3d200 */
[----:B------:R-:W-:-:S11]  /*0af0*/  FSETP.NEU.FTZ.AND P0, PT, |R3|, +INF , PT ;  /* 0x7f8000000300780b */ /* 0x000fd60003f1d200 */
[----:B------:R-:W-:Y:S05]  /*0b00*/  @!P1 BRA !P3, `(.L_x_22) ;  /* 0x00000004002c9947 */ /* 0x000fea0005800000 */
[----:B------:R-:W-:-:S04]  /*0b10*/  LOP3.LUT P3, RZ, R3, 0x7fffffff, RZ, 0xc0, !PT ;  /* 0x7fffffff03ff7812 */ /* 0x000fc8000786c0ff */
[----:B------:R-:W-:-:S13]  /*0b20*/  PLOP3.LUT P1, PT, P1, P3, PT, 0x2f, 0xf2 ;  /* 0x0000000000f2781c */ /* 0x000fda0000f26577 */
[----:B------:R-:W-:Y:S05]  /*0b30*/  @P1 BRA `(.L_x_23) ;  /* 0x0000000400181947 */ /* 0x000fea0003800000 */
[----:B------:R-:W-:-:S04]  /*0b40*/  LOP3.LUT P1, RZ, R12, 0x7fffffff, RZ, 0xc0, !PT ;  /* 0x7fffffff0cff7812 */ /* 0x000fc8000782c0ff */
[----:B------:R-:W-:-:S13]  /*0b50*/  PLOP3.LUT P0, PT, P0, P1, PT, 0x2f, 0xf2 ;  /* 0x0000000000f2781c */ /* 0x000fda0000702577 */
[----:B------:R-:W-:Y:S05]  /*0b60*/  @P0 BRA `(.L_x_24) ;  /* 0x0000000400000947 */ /* 0x000fea0003800000 */
[----:B------:R-:W-:Y:S02]  /*0b70*/  ISETP.GE.AND P0, PT, R13, RZ, PT ;  /* 0x000000ff0d00720c */ /* 0x000fe40003f06270 */
[----:B------:R-:W-:-:S11]  /*0b80*/  ISETP.GE.AND P1, PT, R14, RZ, PT ;  /* 0x000000ff0e00720c */ /* 0x000fd60003f26270 */
[----:B------:R-:W-:Y:S02]  /*0b90*/  @P0 IMAD.MOV.U32 R10, RZ, RZ, RZ ;  /* 0x000000ffff0a0224 */ /* 0x000fe400078e00ff */
[----:B------:R-:W-:Y:S01]  /*0ba0*/  @!P0 FFMA R3, R3, 1.84467440737095516160e+19, RZ ;  /* 0x5f80000003038823 */ /* 0x000fe200000000ff */
[----:B------:R-:W-:Y:S02]  /*0bb0*/  @!P0 IMAD.MOV.U32 R10, RZ, RZ, -0x40 ;  /* 0xffffffc0ff0a8424 */ /* 0x000fe400078e00ff */
[----:B------:R-:W-:-:S03]  /*0bc0*/  @!P1 FFMA R12, R0, 1.84467440737095516160e+19, RZ ;  /* 0x5f800000000c9823 */ /* 0x000fc600000000ff */
[----:B------:R-:W-:-:S07]  /*0bd0*/  @!P1 IADD3 R10, PT, PT, R10, 0x40, RZ ;  /* 0x000000400a0a9810 */ /* 0x000fce0007ffe0ff */
.L_x_20:
[----:B------:R-:W-:Y:S01]  /*0be0*/  LEA R13, R11, 0xc0800000, 0x17 ;  /* 0xc08000000b0d7811 */ /* 0x000fe200078eb8ff */
[----:B------:R-:W-:Y:S04]  /*0bf0*/  BSSY.RECONVERGENT B3, `(.L_x_25) ;  /* 0x0000036000037945 */ /* 0x000fe80003800200 */
[----:B------:R-:W-:Y:S02]  /*0c00*/  IMAD.IADD R13, R12, 0x1, -R13 ;  /* 0x000000010c0d7824 */ /* 0x000fe400078e0a0d */
[----:B------:R-:W-:Y:S02]  /*0c10*/  VIADD R12, R16, 0xffffff81 ;  /* 0xffffff81100c7836 */ /* 0x000fe40000000000 */
[----:B------:R-:W0:Y:S01]  /*0c20*/  MUFU.RCP R14, R13 ;  /* 0x0000000d000e7308 */ /* 0x000e220000001000 */
[----:B------:R-:W-:Y:S01]  /*0c30*/  FADD.FTZ R15, -R13, -RZ ;  /* 0x800000ff0d0f7221 */ /* 0x000fe20000010100 */
[C---:B------:R-:W-:Y:S01]  /*0c40*/  IMAD R0, R12.reuse, -0x800000, R3 ;  /* 0xff8000000c007824 */ /* 0x040fe200078e0203 */
[----:B------:R-:W-:-:S05]  /*0c50*/  IADD3 R11, PT, PT, R12, 0x7f, -R11 ;  /* 0x0000007f0c0b7810 */ /* 0x000fca0007ffe80b */
[----:B------:R-:W-:Y:S02]  /*0c60*/  IMAD.IADD R11, R11, 0x1, R10 ;  /* 0x000000010b0b7824 */ /* 0x000fe400078e020a */
[----:B0-----:R-:W-:-:S04]  /*0c70*/  FFMA R17, R14, R15, 1 ;  /* 0x3f8000000e117423 */ /* 0x001fc8000000000f */
[----:B------:R-:W-:-:S04]  /*0c80*/  FFMA R16, R14, R17, R14 ;  /* 0x000000110e107223 */ /* 0x000fc8000000000e */
[----:B------:R-:W-:-:S04]  /*0c90*/  FFMA R3, R0, R16, RZ ;  /* 0x0000001000037223 */ /* 0x000fc800000000ff */
[----:B------:R-:W-:-:S04]  /*0ca0*/  FFMA R14, R15, R3, R0 ;  /* 0x000000030f0e7223 */ /* 0x000fc80000000000 */
[----:B------:R-:W-:-:S04]  /*0cb0*/  FFMA R17, R16, R14, R3 ;  /* 0x0000000e10117223 */ /* 0x000fc80000000003 */
[----:B------:R-:W-:-:S04]  /*0cc0*/  FFMA R14, R15, R17, R0 ;  /* 0x000000110f0e7223 */ /* 0x000fc80000000000 */
[----:B------:R-:W-:-:S05]  /*0cd0*/  FFMA R0, R16, R14, R17 ;  /* 0x0000000e10007223 */ /* 0x000fca0000000011 */
[----:B------:R-:W-:-:S04]  /*0ce0*/  SHF.R.U32.HI R3, RZ, 0x17, R0 ;  /* 0x00000017ff037819 */ /* 0x000fc80000011600 */
[----:B------:R-:W-:-:S04]  /*0cf0*/  LOP3.LUT R3, R3, 0xff, RZ, 0xc0, !PT ;  /* 0x000000ff03037812 */ /* 0x000fc800078ec0ff */
[----:B------:R-:W-:-:S05]  /*0d00*/  IADD3 R13, PT, PT, R3, R11, RZ ;  /* 0x0000000b030d7210 */ /* 0x000fca0007ffe0ff */
[----:B------:R-:W-:-:S05]  /*0d10*/  VIADD R3, R13, 0xffffffff ;  /* 0xffffffff0d037836 */ /* 0x000fca0000000000 */
[----:B------:R-:W-:-:S13]  /*0d20*/  ISETP.GE.U32.AND P0, PT, R3, 0xfe, PT ;  /* 0x000000fe0300780c */ /* 0x000fda0003f06070 */
[----:B------:R-:W-:Y:S05]  /*0d30*/  @!P0 BRA `(.L_x_26) ;  /* 0x0000000000808947 */ /* 0x000fea0003800000 */
[----:B------:R-:W-:-:S13]  /*0d40*/  ISETP.GT.AND P0, PT, R13, 0xfe, PT ;  /* 0x000000fe0d00780c */ /* 0x000fda0003f04270 */
[----:B------:R-:W-:Y:S05]  /*0d50*/  @P0 BRA `(.L_x_27) ;  /* 0x00000000006c0947 */ /* 0x000fea0003800000 */
[----:B------:R-:W-:-:S13]  /*0d60*/  ISETP.GE.AND P0, PT, R13, 0x1, PT ;  /* 0x000000010d00780c */ /* 0x000fda0003f06270 */
[----:B------:R-:W-:Y:S05]  /*0d70*/  @P0 BRA `(.L_x_28) ;  /* 0x0000000000740947 */ /* 0x000fea0003800000 */
[----:B------:R-:W-:Y:S02]  /*0d80*/  ISETP.GE.AND P0, PT, R13, -0x18, PT ;  /* 0xffffffe80d00780c */ /* 0x000fe40003f06270 */
[----:B------:R-:W-:-:S11]  /*0d90*/  LOP3.LUT R0, R0, 0x80000000, RZ, 0xc0, !PT ;  /* 0x8000000000007812 */ /* 0x000fd600078ec0ff */
[----:B------:R-:W-:Y:S05]  /*0da0*/  @!P0 BRA `(.L_x_28) ;  /* 0x0000000000688947 */ /* 0x000fea0003800000 */
[CCC-:B------:R-:W-:Y:S01]  /*0db0*/  FFMA.RZ R3, R16.reuse, R14.reuse, R17.reuse ;  /* 0x0000000e10037223 */ /* 0x1c0fe2000000c011 */
[C---:B------:R-:W-:Y:S02]  /*0dc0*/  VIADD R12, R13.reuse, 0x20 ;  /* 0x000000200d0c7836 */ /* 0x040fe40000000000 */
[CCC-:B------:R-:W-:Y:S01]  /*0dd0*/  FFMA.RM R10, R16.reuse, R14.reuse, R17.reuse ;  /* 0x0000000e100a7223 */ /* 0x1c0fe20000004011 */
[----:B------:R-:W-:Y:S02]  /*0de0*/  ISETP.NE.AND P3, PT, R13, RZ, PT ;  /* 0x000000ff0d00720c */ /* 0x000fe40003f65270 */
[----:B------:R-:W-:Y:S01]  /*0df0*/  LOP3.LUT R11, R3, 0x7fffff, RZ, 0xc0, !PT ;  /* 0x007fffff030b7812 */ /* 0x000fe200078ec0ff */
[----:B------:R-:W-:Y:S01]  /*0e00*/  FFMA.RP R3, R16, R14, R17 ;  /* 0x0000000e10037223 */ /* 0x000fe20000008011 */
[----:B------:R-:W-:Y:S01]  /*0e10*/  ISETP.NE.AND P1, PT, R13, RZ, PT ;  /* 0x000000ff0d00720c */ /* 0x000fe20003f25270 */
[----:B------:R-:W-:Y:S01]  /*0e20*/  IMAD.MOV R13, RZ, RZ, -R13 ;  /* 0x000000ffff0d7224 */ /* 0x000fe200078e0a0d */
[----:B------:R-:W-:-:S02]  /*0e30*/  LOP3.LUT R11, R11, 0x800000, RZ, 0xfc, !PT ;  /* 0x008000000b0b7812 */ /* 0x000fc400078efcff */
[----:B------:R-:W-:Y:S02]  /*0e40*/  FSETP.NEU.FTZ.AND P0, PT, R3, R10, PT ;  /* 0x0000000a0300720b */ /* 0x000fe40003f1d000 */
[----:B------:R-:W-:Y:S02]  /*0e50*/  SHF.L.U32 R12, R11, R12, RZ ;  /* 0x0000000c0b0c7219 */ /* 0x000fe400000006ff */
[----:B------:R-:W-:Y:S02]  /*0e60*/  SEL R10, R13, RZ, P3 ;  /* 0x000000ff0d0a7207 */ /* 0x000fe40001800000 */
[----:B------:R-:W-:Y:S02]  /*0e70*/  ISETP.NE.AND P1, PT, R12, RZ, P1 ;  /* 0x000000ff0c00720c */ /* 0x000fe40000f25270 */
[----:B------:R-:W-:Y:S02]  /*0e80*/  SHF.R.U32.HI R10, RZ, R10, R11 ;  /* 0x0000000aff0a7219 */ /* 0x000fe4000001160b */
[----:B------:R-:W-:-:S02]  /*0e90*/  PLOP3.LUT P0, PT, P0, P1, PT, 0xf8, 0x8f ;  /* 0x00000000008f781c */ /* 0x000fc40000703f70 */
[----:B------:R-:W-:Y:S02]  /*0ea0*/  SHF.R.U32.HI R12, RZ, 0x1, R10 ;  /* 0x00000001ff0c7819 */ /* 0x000fe4000001160a */
[----:B------:R-:W-:-:S04]  /*0eb0*/  SEL R3, RZ, 0x1, !P0 ;  /* 0x00000001ff037807 */ /* 0x000fc80004000000 */
[----:B------:R-:W-:-:S04]  /*0ec0*/  LOP3.LUT R3, R3, 0x1, R12, 0xf8, !PT ;  /* 0x0000000103037812 */ /* 0x000fc800078ef80c */
[----:B------:R-:W-:-:S04]  /*0ed0*/  LOP3.LUT R3, R3, R10, RZ, 0xc0, !PT ;  /* 0x0000000a03037212 */ /* 0x000fc800078ec0ff */
[----:B------:R-:W-:-:S04]  /*0ee0*/  IADD3 R3, PT, PT, R12, R3, RZ ;  /* 0x000000030c037210 */ /* 0x000fc80007ffe0ff */
[----:B------:R-:W-:Y:S01]  /*0ef0*/  LOP3.LUT R0, R3, R0, RZ, 0xfc, !PT ;  /* 0x0000000003007212 */ /* 0x000fe200078efcff */
[----:B------:R-:W-:Y:S06]  /*0f00*/  BRA `(.L_x_28) ;  /* 0x0000000000107947 */ /* 0x000fec0003800000 */
.L_x_27:
[----:B------:R-:W-:-:S04]  /*0f10*/  LOP3.LUT R0, R0, 0x80000000, RZ, 0xc0, !PT ;  /* 0x8000000000007812 */ /* 0x000fc800078ec0ff */
[----:B------:R-:W-:Y:S01]  /*0f20*/  LOP3.LUT R0, R0, 0x7f800000, RZ, 0xfc, !PT ;  /* 0x7f80000000007812 */ /* 0x000fe200078efcff */
[----:B------:R-:W-:Y:S06]  /*0f30*/  BRA `(.L_x_28) ;  /* 0x0000000000047947 */ /* 0x000fec0003800000 */
.L_x_26:
[----:B------:R-:W-:-:S07]  /*0f40*/  IMAD R0, R11, 0x800000, R0 ;  /* 0x008000000b007824 */ /* 0x000fce00078e0200 */
.L_x_28:
[----:B------:R-:W-:Y:S05]  /*0f50*/  BSYNC.RECONVERGENT B3 ;  /* 0x0000000000037941 */ /* 0x000fea0003800200 */
.L_x_25:
[----:B------:R-:W-:Y:S05]  /*0f60*/  BRA `(.L_x_29) ;  /* 0x0000000000207947 */ /* 0x000fea0003800000 */
.L_x_24:
[----:B------:R-:W-:-:S04]  /*0f70*/  LOP3.LUT R0, R12, 0x80000000, R3, 0x48, !PT ;  /* 0x800000000c007812 */ /* 0x000fc800078e4803 */
[----:B------:R-:W-:Y:S01]  /*0f80*/  LOP3.LUT R0, R0, 0x7f800000, RZ, 0xfc, !PT ;  /* 0x7f80000000007812 */ /* 0x000fe200078efcff */
[----:B------:R-:W-:Y:S06]  /*0f90*/  BRA `(.L_x_29) ;  /* 0x0000000000147947 */ /* 0x000fec0003800000 */
.L_x_23:
[----:B------:R-:W-:Y:S01]  /*0fa0*/  LOP3.LUT R0, R12, 0x80000000, R3, 0x48, !PT ;  /* 0x800000000c007812 */ /* 0x000fe200078e4803 */
[----:B------:R-:W-:Y:S06]  /*0fb0*/  BRA `(.L_x_29) ;  /* 0x00000000000c7947 */ /* 0x000fec0003800000 */
.L_x_22:
[----:B------:R-:W0:Y:S01]  /*0fc0*/  MUFU.RSQ R0, -QNAN ;  /* 0xffc0000000007908 */ /* 0x000e220000001400 */
[----:B------:R-:W-:Y:S05]  /*0fd0*/  BRA `(.L_x_29) ;  /* 0x0000000000047947 */ /* 0x000fea0003800000 */
.L_x_21:
[----:B------:R-:W-:-:S07]  /*0fe0*/  FADD.FTZ R0, R3, R0 ;  /* 0x0000000003007221 */ /* 0x000fce0000010000 */
.L_x_29:
[----:B------:R-:W-:Y:S05]  /*0ff0*/  BSYNC.RECONVERGENT B2 ;  /* 0x0000000000027941 */ /* 0x000fea0003800200 */
.L_x_19:
[----:B------:R-:W-:-:S04]  /*1000*/  IMAD.MOV.U32 R3, RZ, RZ, 0x0 ;  /* 0x00000000ff037424 */ /* 0x000fc800078e00ff */
[----:B0-----:R-:W-:Y:S05]  /*1010*/  RET.REL.NODEC R2 `(_Z14act_kernel_expPfii) ;  /* 0xffffffec02f87950 */ /* 0x001fea0003c3ffff */
.L_x_30:
        /* <DEDUP_REMOVED lines=14> */
.L_x_32:


//--------------------- .nv.shared.reserved.0     --------------------------
	.section	.nv.shared.reserved.0,"aw",@nobits
	.weak		__nv_reservedSMEM_offset_0_alias
	.size		__nv_reservedSMEM_offset_0_alias, 0, 64
	.other		__nv_reservedSMEM_offset_0_alias,@"STO_CUDA_RESERVED_SHARED STV_DEFAULT"
__nv_reservedSMEM_offset_0_alias:
	.zero		0
	.zero		64


//--------------------- .nv.constant0._Z14f2h_kernel_expPKfP6__halfi --------------------------
	.section	.nv.constant0._Z14f2h_kernel_expPKfP6__halfi,"a",@progbits
	.sectionflags	@""
	.align	4
.nv.constant0._Z14f2h_kernel_expPKfP6__halfi:
	.zero		916


//--------------------- .nv.constant0._Z14act_kernel_expPfii --------------------------
	.section	.nv.constant0._Z14act_kernel_expPfii,"a",@progbits
	.sectionflags	@""
	.align	4
.nv.constant0._Z14act_kernel_expPfii:
	.zero		912


//--------------------- SYMBOLS --------------------------

	.type		.nv.reservedSmem.offset0,@object
	.size		.nv.reservedSmem.offset0,0x4
